//
// Generated by NVIDIA NVVM Compiler
//
// Compiler Build ID: CL-36424714
// Cuda compilation tools, release 13.0, V13.0.88
// Based on NVVM 20.0.0
//

.version 9.0
.target sm_100
.address_size 64

	// .globl	hello_from_gpu
.extern .func  (.param .b32 func_retval0) vprintf
(
	.param .b64 vprintf_param_0,
	.param .b64 vprintf_param_1
)
;
.global .align 1 .b8 $str[21] = {72, 101, 108, 108, 111, 32, 102, 114, 111, 109, 32, 116, 104, 101, 32, 71, 80, 85, 33, 10};

.visible .entry hello_from_gpu()
{
	.reg .b32 	%r<3>;
	.reg .b64 	%rd<3>;

	mov.u64 	%rd1, $str;
	cvta.global.u64 	%rd2, %rd1;
	{ // callseq 0, 0
	.param .b64 param0;
	st.param.b64 	[param0], %rd2;
	.param .b64 param1;
	st.param.b64 	[param1], 0;
	.param .b32 retval0;
	call.uni (retval0), 
	vprintf, 
	(
	param0, 
	param1
	);
	ld.param.b32 	%r1, [retval0];
	} // callseq 0
	ret;

}


// ===== COMPILED SASS (sm_100) =====

	.target	sm_100

	.elftype	@"ET_EXEC"


//--------------------- .note.nv.tkinfo           --------------------------
	.section	.note.nv.tkinfo,"",@"SHT_NOTE"
	.sectionflags	@"SHF_NOTE_NV_TKINFO"
	.tkinfo
        /*0018*/ 	.word	0x00000002
        /*0030*/ 	.string	""
        /*0030*/ 	.string	"ptxas"
        /*0030*/ 	.string	"Cuda compilation tools, release 13.0, V13.0.88"
        /*0030*/ 	.string	"Build cuda_13.0.r13.0/compiler.36424714_0"
        /*0030*/ 	.string	"-arch sm_100 -m 64 "



//--------------------- .note.nv.cuinfo           --------------------------
	.section	.note.nv.cuinfo,"",@"SHT_NOTE"
	.sectionflags	@"SHF_NOTE_NV_CUINFO"
        /*0018*/ 	.short	0x0002
        /*001a*/ 	.short	0x0064
        /*001c*/ 	.short	0x0082
	.zero		2


//--------------------- .nv.info                  --------------------------
	.section	.nv.info,"",@"SHT_CUDA_INFO"
	.align	4


	//----- nvinfo : EIATTR_REGCOUNT
	.align		4
        /*0000*/ 	.byte	0x04, 0x2f
        /*0002*/ 	.short	(.L_2 - .L_1)
	.align		4
.L_1:
        /*0004*/ 	.word	index@(hello_from_gpu)
        /*0008*/ 	.word	0x00000018


	//----- nvinfo : EIATTR_FRAME_SIZE
	.align		4
.L_2:
        /*000c*/ 	.byte	0x04, 0x11
        /*000e*/ 	.short	(.L_4 - .L_3)
	.align		4
.L_3:
        /*0010*/ 	.word	index@(hello_from_gpu)
        /*0014*/ 	.word	0x00000000


	//----- nvinfo : EIATTR_MIN_STACK_SIZE
	.align		4
.L_4:
        /*0018*/ 	.byte	0x04, 0x12
        /*001a*/ 	.short	(.L_6 - .L_5)
	.align		4
.L_5:
        /*001c*/ 	.word	index@(hello_from_gpu)
        /*0020*/ 	.word	0x00000000
.L_6:


//--------------------- .nv.compat                --------------------------
	.section	.nv.compat,"",@"SHT_CUDA_COMPAT_INFO"
	.align	4
        /*0000*/ 	.byte	0x02, 0x09, 0x00, 0x00, 0x02, 0x02, 0x01, 0x00, 0x02, 0x05, 0x05, 0x00, 0x03, 0x07, 0x01, 0x01
        /*0010*/ 	.byte	0x02, 0x03, 0x00, 0x00, 0x02, 0x06, 0x01, 0x00, 0x04, 0x0b, 0x08, 0x00, 0x09, 0x00, 0x00, 0x00
        /*0020*/ 	.byte	0x00, 0x00, 0x00, 0x00


//--------------------- .nv.info.hello_from_gpu   --------------------------
	.section	.nv.info.hello_from_gpu,"",@"SHT_CUDA_INFO"
	.sectionflags	@""
	.align	4


	//----- nvinfo : EIATTR_CUDA_API_VERSION
	.align		4
        /*0000*/ 	.byte	0x04, 0x37
        /*0002*/ 	.short	(.L_8 - .L_7)
.L_7:
        /*0004*/ 	.word	0x00000082


	//----- nvinfo : EIATTR_SPARSE_MMA_MASK
	.align		4
.L_8:
        /*0008*/ 	.byte	0x03, 0x50
        /*000a*/ 	.short	0x0000


	//----- nvinfo : EIATTR_MAXREG_COUNT
	.align		4
        /*000c*/ 	.byte	0x03, 0x1b
        /*000e*/ 	.short	0x00ff


	//----- nvinfo : EIATTR_EXTERNS
	.align		4
        /*0010*/ 	.byte	0x04, 0x0f
        /*0012*/ 	.short	(.L_10 - .L_9)


	//   ....[0]....
	.align		4
.L_9:
        /*0014*/ 	.word	index@(vprintf)


	//----- nvinfo : EIATTR_MERCURY_ISA_VERSION
	.align		4
.L_10:
        /*0018*/ 	.byte	0x03, 0x5f
        /*001a*/ 	.short	0x0101


	//----- nvinfo : EIATTR_VRC_CTA_INIT_COUNT
	.align		4
        /*001c*/ 	.byte	0x02, 0x4a
	.zero		1
	.zero		1


	//----- nvinfo : EIATTR_SYSCALL_OFFSETS
	.align		4
        /*0020*/ 	.byte	0x04, 0x46
        /*0022*/ 	.short	(.L_12 - .L_11)


	//   ....[0]....
.L_11:
        /*0024*/ 	.word	0x00000080


	//----- nvinfo : EIATTR_EXIT_INSTR_OFFSETS
	.align		4
.L_12:
        /*0028*/ 	.byte	0x04, 0x1c
        /*002a*/ 	.short	(.L_14 - .L_13)


	//   ....[0]....
.L_13:
        /*002c*/ 	.word	0x00000090


	//----- nvinfo : EIATTR_SW_WAR
	.align		4
.L_14:
        /*0030*/ 	.byte	0x04, 0x36
        /*0032*/ 	.short	(.L_16 - .L_15)
.L_15:
        /*0034*/ 	.word	0x00000008
.L_16:


//--------------------- .nv.callgraph             --------------------------
	.section	.nv.callgraph,"",@"SHT_CUDA_CALLGRAPH"
	.align	4
	.sectionentsize	8
	.align		4
        /*0000*/ 	.word	0x00000000
	.align		4
        /*0004*/ 	.word	0xffffffff
	.align		4
        /*0008*/ 	.word	index@(hello_from_gpu)
	.align		4
        /*000c*/ 	.word	index@(vprintf)
	.align		4
        /*0010*/ 	.word	0x00000000
	.align		4
        /*0014*/ 	.word	0xfffffffe
	.align		4
        /*0018*/ 	.word	0x00000000
	.align		4
        /*001c*/ 	.word	0xfffffffd
	.align		4
        /*0020*/ 	.word	0x00000000
	.align		4
        /*0024*/ 	.word	0xfffffffc


//--------------------- .nv.constant4             --------------------------
	.section	.nv.constant4,"a",@progbits
	.align	8
	.align		8
.nv.constant4:
        /*0000*/ 	.dword	vprintf
	.align		8
        /*0008*/ 	.dword	$str


//--------------------- .text.hello_from_gpu      --------------------------
	.section	.text.hello_from_gpu,"ax",@progbits
	.align	128
        .global         hello_from_gpu
        .type           hello_from_gpu,@function
        .size           hello_from_gpu,(.L_x_2 - hello_from_gpu)
        .other          hello_from_gpu,@"STO_CUDA_ENTRY STV_DEFAULT"
hello_from_gpu:
.text.hello_from_gpu:
[----:B------:R-:W0:Y:S01]  /*0000*/  LDC R1, c[0x0][0x37c] ;  /* 0x0000df00ff017b82 */ /* 0x000e220000000800 */
[----:B------:R-:W-:Y:S01]  /*0010*/  MOV R0, 0x0 ;  /* 0x0000000000007802 */ /* 0x000fe20000000f00 */
[----:B------:R-:W1:Y:S01]  /*0020*/  LDCU.64 UR4, c[0x4][0x8] ;  /* 0x01000100ff0477ac */ /* 0x000e620008000a00 */
[----:B------:R-:W-:-:S05]  /*0030*/  CS2R R6, SRZ ;  /* 0x0000000000067805 */ /* 0x000fca000001ff00 */
[----:B------:R2:W3:Y:S01]  /*0040*/  LDC.64 R2, c[0x4][R0] ;  /* 0x0100000000027b82 */ /* 0x0004e20000000a00 */
[----:B-1----:R-:W-:Y:S02]  /*0050*/  IMAD.U32 R4, RZ, RZ, UR4 ;  /* 0x00000004ff047e24 */ /* 0x002fe4000f8e00ff */
[----:B--2---:R-:W-:-:S07]  /*0060*/  IMAD.U32 R5, RZ, RZ, UR5 ;  /* 0x00000005ff057e24 */ /* 0x004fce000f8e00ff */
[----:B------:R-:W-:-:S07]  /*0070*/  LEPC R20, `(.L_x_0) ;  /* 0x000000001014794e */ /* 0x000fce0000000000 */
[----:B0--3--:R-:W-:Y:S05]  /*0080*/  CALL.ABS.NOINC R2 ;  /* 0x0000000002007343 */ /* 0x009fea0003c00000 */
.L_x_0:
[----:B------:R-:W-:Y:S05]  /*0090*/  EXIT ;  /* 0x000000000000794d */ /* 0x000fea0003800000 */
.L_x_1:
[----:B------:R-:W-:-:S00]  /*00a0*/  BRA `(.L_x_1) ;  /* 0xfffffffc00fc7947 */ /* 0x000fc0000383ffff */
[----:B------:R-:W-:-:S00]  /*00b0*/  NOP ;  /* 0x0000000000007918 */ /* 0x000fc00000000000 */
        /* <DEDUP_REMOVED lines=12> */
.L_x_2:


//--------------------- .nv.global.init           --------------------------
	.section	.nv.global.init,"aw",@progbits
.nv.global.init:
	.type		$str,@object
	.size		$str,(.L_0 - $str)
$str:
        /*0000*/ 	.byte	0x48, 0x65, 0x6c, 0x6c, 0x6f, 0x20, 0x66, 0x72, 0x6f, 0x6d, 0x20, 0x74, 0x68, 0x65, 0x20, 0x47
        /*0010*/ 	.byte	0x50, 0x55, 0x21, 0x0a, 0x00
.L_0:


//--------------------- .nv.shared.reserved.0     --------------------------
	.section	.nv.shared.reserved.0,"aw",@nobits
	.weak		__nv_reservedSMEM_offset_0_alias
	.size		__nv_reservedSMEM_offset_0_alias, 0, 64
	.other		__nv_reservedSMEM_offset_0_alias,@"STO_CUDA_RESERVED_SHARED STV_DEFAULT"
__nv_reservedSMEM_offset_0_alias:
	.zero		0
	.zero		64


//--------------------- .nv.constant0.hello_from_gpu --------------------------
	.section	.nv.constant0.hello_from_gpu,"a",@progbits
	.sectionflags	@""
	.align	4
.nv.constant0.hello_from_gpu:
	.zero		896


//--------------------- SYMBOLS --------------------------

	.type		.nv.reservedSmem.offset0,@object
	.size		.nv.reservedSmem.offset0,0x4
	.type		vprintf,@function
